//
// Generated by NVIDIA NVVM Compiler
//
// Compiler Build ID: CL-36424714
// Cuda compilation tools, release 13.0, V13.0.88
// Based on NVVM 20.0.0
//

.version 9.0
.target sm_100
.address_size 64

	// .globl	_Z10vector_addPdS_S_

.visible .entry _Z10vector_addPdS_S_(
	.param .u64 .ptr .align 1 _Z10vector_addPdS_S__param_0,
	.param .u64 .ptr .align 1 _Z10vector_addPdS_S__param_1,
	.param .u64 .ptr .align 1 _Z10vector_addPdS_S__param_2
)
{
	.reg .pred 	%p<2>;
	.reg .b32 	%r<5>;
	.reg .b64 	%rd<11>;
	.reg .b64 	%fd<4>;

	ld.param.u64 	%rd1, [_Z10vector_addPdS_S__param_0];
	ld.param.u64 	%rd2, [_Z10vector_addPdS_S__param_1];
	ld.param.u64 	%rd3, [_Z10vector_addPdS_S__param_2];
	mov.u32 	%r2, %tid.x;
	mov.u32 	%r3, %ctaid.x;
	mov.u32 	%r4, %ntid.x;
	mad.lo.s32 	%r1, %r3, %r4, %r2;
	setp.gt.s32 	%p1, %r1, 99999999;
	@%p1 bra 	$L__BB0_2;
	cvta.to.global.u64 	%rd4, %rd2;
	cvta.to.global.u64 	%rd5, %rd3;
	cvta.to.global.u64 	%rd6, %rd1;
	mul.wide.s32 	%rd7, %r1, 8;
	add.s64 	%rd8, %rd4, %rd7;
	ld.global.f64 	%fd1, [%rd8];
	add.s64 	%rd9, %rd5, %rd7;
	ld.global.f64 	%fd2, [%rd9];
	add.f64 	%fd3, %fd1, %fd2;
	add.s64 	%rd10, %rd6, %rd7;
	st.global.f64 	[%rd10], %fd3;
$L__BB0_2:
	ret;

}


// ===== COMPILED SASS (sm_100) =====

	.target	sm_100

	.elftype	@"ET_EXEC"


//--------------------- .note.nv.tkinfo           --------------------------
	.section	.note.nv.tkinfo,"",@"SHT_NOTE"
	.sectionflags	@"SHF_NOTE_NV_TKINFO"
	.tkinfo
        /*0018*/ 	.word	0x00000002
        /*0030*/ 	.string	""
        /*0030*/ 	.string	"ptxas"
        /*0030*/ 	.string	"Cuda compilation tools, release 13.0, V13.0.88"
        /*0030*/ 	.string	"Build cuda_13.0.r13.0/compiler.36424714_0"
        /*0030*/ 	.string	"-arch sm_100 -m 64 "



//--------------------- .note.nv.cuinfo           --------------------------
	.section	.note.nv.cuinfo,"",@"SHT_NOTE"
	.sectionflags	@"SHF_NOTE_NV_CUINFO"
        /*0018*/ 	.short	0x0002
        /*001a*/ 	.short	0x0064
        /*001c*/ 	.short	0x0082
	.zero		2


//--------------------- .nv.info                  --------------------------
	.section	.nv.info,"",@"SHT_CUDA_INFO"
	.align	4


	//----- nvinfo : EIATTR_REGCOUNT
	.align		4
        /*0000*/ 	.byte	0x04, 0x2f
        /*0002*/ 	.short	(.L_1 - .L_0)
	.align		4
.L_0:
        /*0004*/ 	.word	index@(_Z10vector_addPdS_S_)
        /*0008*/ 	.word	0x0000000e


	//----- nvinfo : EIATTR_FRAME_SIZE
	.align		4
.L_1:
        /*000c*/ 	.byte	0x04, 0x11
        /*000e*/ 	.short	(.L_3 - .L_2)
	.align		4
.L_2:
        /*0010*/ 	.word	index@(_Z10vector_addPdS_S_)
        /*0014*/ 	.word	0x00000000


	//----- nvinfo : EIATTR_MIN_STACK_SIZE
	.align		4
.L_3:
        /*0018*/ 	.byte	0x04, 0x12
        /*001a*/ 	.short	(.L_5 - .L_4)
	.align		4
.L_4:
        /*001c*/ 	.word	index@(_Z10vector_addPdS_S_)
        /*0020*/ 	.word	0x00000000
.L_5:


//--------------------- .nv.compat                --------------------------
	.section	.nv.compat,"",@"SHT_CUDA_COMPAT_INFO"
	.align	4
        /*0000*/ 	.byte	0x02, 0x09, 0x00, 0x00, 0x02, 0x02, 0x01, 0x00, 0x02, 0x05, 0x05, 0x00, 0x03, 0x07, 0x01, 0x01
        /*0010*/ 	.byte	0x02, 0x03, 0x00, 0x00, 0x02, 0x06, 0x01, 0x00, 0x04, 0x0b, 0x08, 0x00, 0x01, 0x00, 0x00, 0x00
        /*0020*/ 	.byte	0x00, 0x00, 0x00, 0x00


//--------------------- .nv.info._Z10vector_addPdS_S_ --------------------------
	.section	.nv.info._Z10vector_addPdS_S_,"",@"SHT_CUDA_INFO"
	.sectionflags	@""
	.align	4


	//----- nvinfo : EIATTR_CUDA_API_VERSION
	.align		4
        /*0000*/ 	.byte	0x04, 0x37
        /*0002*/ 	.short	(.L_7 - .L_6)
.L_6:
        /*0004*/ 	.word	0x00000082


	//----- nvinfo : EIATTR_KPARAM_INFO
	.align		4
.L_7:
        /*0008*/ 	.byte	0x04, 0x17
        /*000a*/ 	.short	(.L_9 - .L_8)
.L_8:
        /*000c*/ 	.word	0x00000000
        /*0010*/ 	.short	0x0002
        /*0012*/ 	.short	0x0010
        /*0014*/ 	.byte	0x00, 0xf5, 0x21, 0x00


	//----- nvinfo : EIATTR_KPARAM_INFO
	.align		4
.L_9:
        /*0018*/ 	.byte	0x04, 0x17
        /*001a*/ 	.short	(.L_11 - .L_10)
.L_10:
        /*001c*/ 	.word	0x00000000
        /*0020*/ 	.short	0x0001
        /*0022*/ 	.short	0x0008
        /*0024*/ 	.byte	0x00, 0xf5, 0x21, 0x00


	//----- nvinfo : EIATTR_KPARAM_INFO
	.align		4
.L_11:
        /*0028*/ 	.byte	0x04, 0x17
        /*002a*/ 	.short	(.L_13 - .L_12)
.L_12:
        /*002c*/ 	.word	0x00000000
        /*0030*/ 	.short	0x0000
        /*0032*/ 	.short	0x0000
        /*0034*/ 	.byte	0x00, 0xf5, 0x21, 0x00


	//----- nvinfo : EIATTR_SPARSE_MMA_MASK
	.align		4
.L_13:
        /*0038*/ 	.byte	0x03, 0x50
        /*003a*/ 	.short	0x0000


	//----- nvinfo : EIATTR_MAXREG_COUNT
	.align		4
        /*003c*/ 	.byte	0x03, 0x1b
        /*003e*/ 	.short	0x00ff


	//----- nvinfo : EIATTR_MERCURY_ISA_VERSION
	.align		4
        /*0040*/ 	.byte	0x03, 0x5f
        /*0042*/ 	.short	0x0101


	//----- nvinfo : EIATTR_VRC_CTA_INIT_COUNT
	.align		4
        /*0044*/ 	.byte	0x02, 0x4a
	.zero		1
	.zero		1


	//----- nvinfo : EIATTR_EXIT_INSTR_OFFSETS
	.align		4
        /*0048*/ 	.byte	0x04, 0x1c
        /*004a*/ 	.short	(.L_15 - .L_14)


	//   ....[0]....
.L_14:
        /*004c*/ 	.word	0x00000060


	//   ....[1]....
        /*0050*/ 	.word	0x00000120


	//----- nvinfo : EIATTR_CBANK_PARAM_SIZE
	.align		4
.L_15:
        /*0054*/ 	.byte	0x03, 0x19
        /*0056*/ 	.short	0x0018


	//----- nvinfo : EIATTR_PARAM_CBANK
	.align		4
        /*0058*/ 	.byte	0x04, 0x0a
        /*005a*/ 	.short	(.L_17 - .L_16)
	.align		4
.L_16:
        /*005c*/ 	.word	index@(.nv.constant0._Z10vector_addPdS_S_)
        /*0060*/ 	.short	0x0380
        /*0062*/ 	.short	0x0018


	//----- nvinfo : EIATTR_SW_WAR
	.align		4
.L_17:
        /*0064*/ 	.byte	0x04, 0x36
        /*0066*/ 	.short	(.L_19 - .L_18)
.L_18:
        /*0068*/ 	.word	0x00000008
.L_19:


//--------------------- .nv.callgraph             --------------------------
	.section	.nv.callgraph,"",@"SHT_CUDA_CALLGRAPH"
	.align	4
	.sectionentsize	8
	.align		4
        /*0000*/ 	.word	0x00000000
	.align		4
        /*0004*/ 	.word	0xffffffff
	.align		4
        /*0008*/ 	.word	0x00000000
	.align		4
        /*000c*/ 	.word	0xfffffffe
	.align		4
        /*0010*/ 	.word	0x00000000
	.align		4
        /*0014*/ 	.word	0xfffffffd
	.align		4
        /*0018*/ 	.word	0x00000000
	.align		4
        /*001c*/ 	.word	0xfffffffc


//--------------------- .text._Z10vector_addPdS_S_ --------------------------
	.section	.text._Z10vector_addPdS_S_,"ax",@progbits
	.align	128
        .global         _Z10vector_addPdS_S_
        .type           _Z10vector_addPdS_S_,@function
        .size           _Z10vector_addPdS_S_,(.L_x_1 - _Z10vector_addPdS_S_)
        .other          _Z10vector_addPdS_S_,@"STO_CUDA_ENTRY STV_DEFAULT"
_Z10vector_addPdS_S_:
.text._Z10vector_addPdS_S_:
[----:B------:R-:W-:Y:S01]  /*0000*/  LDC R1, c[0x0][0x37c] ;  /* 0x0000df00ff017b82 */ /* 0x000fe20000000800 */
[----:B------:R-:W0:Y:S07]  /*0010*/  S2R R11, SR_TID.X ;  /* 0x00000000000b7919 */ /* 0x000e2e0000002100 */
[----:B------:R-:W0:Y:S08]  /*0020*/  S2UR UR4, SR_CTAID.X ;  /* 0x00000000000479c3 */ /* 0x000e300000002500 */
[----:B------:R-:W0:Y:S02]  /*0030*/  LDC R0, c[0x0][0x360] ;  /* 0x0000d800ff007b82 */ /* 0x000e240000000800 */
[----:B0-----:R-:W-:-:S05]  /*0040*/  IMAD R11, R0, UR4, R11 ;  /* 0x00000004000b7c24 */ /* 0x001fca000f8e020b */
[----:B------:R-:W-:-:S13]  /*0050*/  ISETP.GT.AND P0, PT, R11, 0x5f5e0ff, PT ;  /* 0x05f5e0ff0b00780c */ /* 0x000fda0003f04270 */
[----:B------:R-:W-:Y:S05]  /*0060*/  @P0 EXIT ;  /* 0x000000000000094d */ /* 0x000fea0003800000 */
[----:B------:R-:W0:Y:S01]  /*0070*/  LDC.64 R2, c[0x0][0x388] ;  /* 0x0000e200ff027b82 */ /* 0x000e220000000a00 */
[----:B------:R-:W1:Y:S07]  /*0080*/  LDCU.64 UR4, c[0x0][0x358] ;  /* 0x00006b00ff0477ac */ /* 0x000e6e0008000a00 */
[----:B------:R-:W2:Y:S08]  /*0090*/  LDC.64 R4, c[0x0][0x390] ;  /* 0x0000e400ff047b82 */ /* 0x000eb00000000a00 */
[----:B------:R-:W3:Y:S01]  /*00a0*/  LDC.64 R8, c[0x0][0x380] ;  /* 0x0000e000ff087b82 */ /* 0x000ee20000000a00 */
[----:B0-----:R-:W-:-:S06]  /*00b0*/  IMAD.WIDE R2, R11, 0x8, R2 ;  /* 0x000000080b027825 */ /* 0x001fcc00078e0202 */
[----:B-1----:R-:W4:Y:S01]  /*00c0*/  LDG.E.64 R2, desc[UR4][R2.64] ;  /* 0x0000000402027981 */ /* 0x002f22000c1e1b00 */
[----:B--2---:R-:W-:-:S06]  /*00d0*/  IMAD.WIDE R4, R11, 0x8, R4 ;  /* 0x000000080b047825 */ /* 0x004fcc00078e0204 */
[----:B------:R-:W4:Y:S01]  /*00e0*/  LDG.E.64 R4, desc[UR4][R4.64] ;  /* 0x0000000404047981 */ /* 0x000f22000c1e1b00 */
[----:B---3--:R-:W-:Y:S01]  /*00f0*/  IMAD.WIDE R8, R11, 0x8, R8 ;  /* 0x000000080b087825 */ /* 0x008fe200078e0208 */
[----:B----4-:R-:W-:-:S07]  /*0100*/  DADD R6, R2, R4 ;  /* 0x0000000002067229 */ /* 0x010fce0000000004 */
[----:B------:R-:W-:Y:S01]  /*0110*/  STG.E.64 desc[UR4][R8.64], R6 ;  /* 0x0000000608007986 */ /* 0x000fe2000c101b04 */
[----:B------:R-:W-:Y:S05]  /*0120*/  EXIT ;  /* 0x000000000000794d */ /* 0x000fea0003800000 */
.L_x_0:
[----:B------:R-:W-:-:S00]  /*0130*/  BRA `(.L_x_0) ;  /* 0xfffffffc00fc7947 */ /* 0x000fc0000383ffff */
[----:B------:R-:W-:-:S00]  /*0140*/  NOP ;  /* 0x0000000000007918 */ /* 0x000fc00000000000 */
        /* <DEDUP_REMOVED lines=11> */
.L_x_1:


//--------------------- .nv.shared.reserved.0     --------------------------
	.section	.nv.shared.reserved.0,"aw",@nobits
	.weak		__nv_reservedSMEM_offset_0_alias
	.size		__nv_reservedSMEM_offset_0_alias, 0, 64
	.other		__nv_reservedSMEM_offset_0_alias,@"STO_CUDA_RESERVED_SHARED STV_DEFAULT"
__nv_reservedSMEM_offset_0_alias:
	.zero		0
	.zero		64


//--------------------- .nv.constant0._Z10vector_addPdS_S_ --------------------------
	.section	.nv.constant0._Z10vector_addPdS_S_,"a",@progbits
	.sectionflags	@""
	.align	4
.nv.constant0._Z10vector_addPdS_S_:
	.zero		920


//--------------------- SYMBOLS --------------------------

	.type		.nv.reservedSmem.offset0,@object
	.size		.nv.reservedSmem.offset0,0x4
